	.headerflags	@"EF_CUDA_TEXMODE_UNIFIED EF_CUDA_64BIT_ADDRESS EF_CUDA_ACCELERATORS EF_CUDA_SM90 EF_CUDA_VIRTUAL_SM(EF_CUDA_SM90)"
	.elftype	@"ET_EXEC"


//--------------------- .nv.info                  --------------------------
	.section	.nv.info,"",@"SHT_CUDA_INFO"
	.align	4


	//----- nvinfo : EIATTR_REGCOUNT
	.align		4
        /*0000*/ 	.byte	0x04, 0x2f
        /*0002*/ 	.short	(.L_1 - .L_0)
	.align		4
.L_0:
        /*0004*/ 	.word	index@(triton_poi_fused__to_copy_add_arange_mul_45)
        /*0008*/ 	.word	0x00000009


	//----- nvinfo : EIATTR_MIN_STACK_SIZE
	.align		4
.L_1:
        /*000c*/ 	.byte	0x04, 0x12
        /*000e*/ 	.short	(.L_3 - .L_2)
	.align		4
.L_2:
        /*0010*/ 	.word	index@(triton_poi_fused__to_copy_add_arange_mul_45)
        /*0014*/ 	.word	0x00000000


	//----- nvinfo : EIATTR_FRAME_SIZE
	.align		4
.L_3:
        /*0018*/ 	.byte	0x04, 0x11
        /*001a*/ 	.short	(.L_5 - .L_4)
	.align		4
.L_4:
        /*001c*/ 	.word	index@(triton_poi_fused__to_copy_add_arange_mul_45)
        /*0020*/ 	.word	0x00000000


	//----- nvinfo : EIATTR_MIN_STACK_SIZE
	.align		4
.L_5:
        /*0024*/ 	.byte	0x04, 0x12
        /*0026*/ 	.short	(.L_7 - .L_6)
	.align		4
.L_6:
        /*0028*/ 	.word	index@(triton_poi_fused__to_copy_add_arange_mul_45)
        /*002c*/ 	.word	0x00000000
.L_7:


//--------------------- .nv.info.triton_poi_fused__to_copy_add_arange_mul_45 --------------------------
	.section	.nv.info.triton_poi_fused__to_copy_add_arange_mul_45,"",@"SHT_CUDA_INFO"
	.sectionflags	@""
	.align	4


	//----- nvinfo : EIATTR_CUDA_API_VERSION
	.align		4
        /*0000*/ 	.byte	0x04, 0x37
        /*0002*/ 	.short	(.L_9 - .L_8)
.L_8:
        /*0004*/ 	.word	0x0000007c


	//----- nvinfo : EIATTR_KPARAM_INFO
	.align		4
.L_9:
        /*0008*/ 	.byte	0x04, 0x17
        /*000a*/ 	.short	(.L_11 - .L_10)
.L_10:
        /*000c*/ 	.word	0x00000000
        /*0010*/ 	.short	0x0001
        /*0012*/ 	.short	0x0008
        /*0014*/ 	.byte	0x00, 0xf0, 0x11, 0x00


	//----- nvinfo : EIATTR_KPARAM_INFO
	.align		4
.L_11:
        /*0018*/ 	.byte	0x04, 0x17
        /*001a*/ 	.short	(.L_13 - .L_12)
.L_12:
        /*001c*/ 	.word	0x00000000
        /*0020*/ 	.short	0x0000
        /*0022*/ 	.short	0x0000
        /*0024*/ 	.byte	0x00, 0xf4, 0x21, 0x00


	//----- nvinfo : EIATTR_SPARSE_MMA_MASK
	.align		4
.L_13:
        /*0028*/ 	.byte	0x03, 0x50
        /*002a*/ 	.short	0x0000


	//----- nvinfo : EIATTR_MAXREG_COUNT
	.align		4
        /*002c*/ 	.byte	0x03, 0x1b
        /*002e*/ 	.short	0x00ff


	//----- nvinfo : EIATTR_EXIT_INSTR_OFFSETS
	.align		4
        /*0030*/ 	.byte	0x04, 0x1c
        /*0032*/ 	.short	(.L_15 - .L_14)


	//   ....[0]....
.L_14:
        /*0034*/ 	.word	0x000000d0


	//   ....[1]....
        /*0038*/ 	.word	0x00000100


	//----- nvinfo : EIATTR_REQNTID
	.align		4
.L_15:
        /*003c*/ 	.byte	0x04, 0x10
        /*003e*/ 	.short	(.L_17 - .L_16)
.L_16:
        /*0040*/ 	.word	0x00000020
        /*0044*/ 	.word	0x00000001
        /*0048*/ 	.word	0x00000001


	//----- nvinfo : EIATTR_CBANK_PARAM_SIZE
	.align		4
.L_17:
        /*004c*/ 	.byte	0x03, 0x19
        /*004e*/ 	.short	0x000c


	//----- nvinfo : EIATTR_PARAM_CBANK
	.align		4
        /*0050*/ 	.byte	0x04, 0x0a
        /*0052*/ 	.short	(.L_19 - .L_18)
	.align		4
.L_18:
        /*0054*/ 	.word	index@(.nv.constant0.triton_poi_fused__to_copy_add_arange_mul_45)
        /*0058*/ 	.short	0x0210
        /*005a*/ 	.short	0x000c


	//----- nvinfo : EIATTR_SW_WAR
	.align		4
.L_19:
        /*005c*/ 	.byte	0x04, 0x36
        /*005e*/ 	.short	(.L_21 - .L_20)
.L_20:
        /*0060*/ 	.word	0x00000008
.L_21:


//--------------------- .nv.callgraph             --------------------------
	.section	.nv.callgraph,"",@"SHT_CUDA_CALLGRAPH"
	.align	4
	.sectionentsize	8
	.align		4
        /*0000*/ 	.word	0x00000000
	.align		4
        /*0004*/ 	.word	0xffffffff
	.align		4
        /*0008*/ 	.word	0x00000000
	.align		4
        /*000c*/ 	.word	0xfffffffe
	.align		4
        /*0010*/ 	.word	0x00000000
	.align		4
        /*0014*/ 	.word	0xfffffffd
	.align		4
        /*0018*/ 	.word	0x00000000
	.align		4
        /*001c*/ 	.word	0xfffffffc


//--------------------- .text.triton_poi_fused__to_copy_add_arange_mul_45 --------------------------
	.section	.text.triton_poi_fused__to_copy_add_arange_mul_45,"ax",@progbits
	.align	128
        .global         triton_poi_fused__to_copy_add_arange_mul_45
        .type           triton_poi_fused__to_copy_add_arange_mul_45,@function
        .size           triton_poi_fused__to_copy_add_arange_mul_45,(.L_x_1 - triton_poi_fused__to_copy_add_arange_mul_45)
        .other          triton_poi_fused__to_copy_add_arange_mul_45,@"STO_CUDA_ENTRY STV_DEFAULT"
triton_poi_fused__to_copy_add_arange_mul_45:
.text.triton_poi_fused__to_copy_add_arange_mul_45:
[----:B------:R-:W0:Y:S02]  /*0000*/  LDC R1, c[0x0][0x28] ;  /* 0x00000a00ff017b82 */ /* 0x000e240000000800 */
[----:B------:R-:W1:Y:S01]  /*0010*/  S2R R6, SR_TID.X ;  /* 0x0000000000067919 */ /* 0x000e620000002100 */
[----:B------:R-:W2:Y:S01]  /*0020*/  LDC.64 R2, c[0x0][0x210] ;  /* 0x00008400ff027b82 */ /* 0x000ea20000000a00 */
[----:B------:R-:W3:Y:S01]  /*0030*/  S2R R5, SR_CTAID.X ;  /* 0x0000000000057919 */ /* 0x000ee20000002500 */
[C---:B-1----:R-:W-:Y:S02]  /*0040*/  LOP3.LUT R0, R6.reuse, 0x7, RZ, 0xc0, !PT ;  /* 0x0000000706007812 */ /* 0x042fe400078ec0ff */
[----:B------:R-:W-:-:S03]  /*0050*/  LOP3.LUT P0, RZ, R6, 0x18, RZ, 0xc0, !PT ;  /* 0x0000001806ff7812 */ /* 0x000fc6000780c0ff */
[----:B---3--:R-:W-:-:S04]  /*0060*/  IMAD R5, R5, 0x8, R0 ;  /* 0x0000000805057824 */ /* 0x008fc800078e0200 */
[C---:B--2---:R-:W-:Y:S01]  /*0070*/  IMAD.WIDE R2, R5.reuse, 0x8, R2 ;  /* 0x0000000805027825 */ /* 0x044fe200078e0202 */
[----:B------:R-:W-:Y:S02]  /*0080*/  I2FP.F32.S32 R0, R5 ;  /* 0x0000000500007245 */ /* 0x000fe40000201400 */
[----:B------:R-:W-:-:S03]  /*0090*/  ISETP.LT.AND P0, PT, R5, 0x8, !P0 ;  /* 0x000000080500780c */ /* 0x000fc60004701270 */
[----:B------:R-:W-:-:S04]  /*00a0*/  FMUL R0, R0, 0.5 ;  /* 0x3f00000000007820 */ /* 0x000fc80000400000 */
[----:B------:R-:W1:Y:S02]  /*00b0*/  F2I.TRUNC.NTZ R4, R0 ;  /* 0x0000000000047305 */ /* 0x000e64000020f100 */
[----:B-1----:R-:W-:-:S04]  /*00c0*/  SHF.R.S32.HI R5, RZ, 0x1f, R4 ;  /* 0x0000001fff057819 */ /* 0x002fc80000011404 */
[----:B------:R-:W-:Y:S05]  /*00d0*/  @!P0 EXIT ;  /* 0x000000000000894d */ /* 0x000fea0003800000 */
[----:B------:R-:W-:Y:S02]  /*00e0*/  ULDC.64 UR4, c[0x0][0x208] ;  /* 0x0000820000047ab9 */ /* 0x000fe40000000a00 */
[----:B------:R-:W-:Y:S01]  /*00f0*/  STG.E.64 desc[UR4][R2.64], R4 ;  /* 0x0000000402007986 */ /* 0x000fe2000c101b04 */
[----:B------:R-:W-:Y:S05]  /*0100*/  EXIT ;  /* 0x000000000000794d */ /* 0x000fea0003800000 */
.L_x_0:
[----:B------:R-:W-:-:S00]  /*0110*/  BRA `(.L_x_0) ;  /* 0xfffffffc00fc7947 */ /* 0x000fc0000383ffff */
[----:B------:R-:W-:-:S00]  /*0120*/  NOP ;  /* 0x0000000000007918 */ /* 0x000fc00000000000 */
        /* <DEDUP_REMOVED lines=13> */
.L_x_1:


//--------------------- .nv.constant0.triton_poi_fused__to_copy_add_arange_mul_45 --------------------------
	.section	.nv.constant0.triton_poi_fused__to_copy_add_arange_mul_45,"a",@progbits
	.sectionflags	@""
	.align	4
.nv.constant0.triton_poi_fused__to_copy_add_arange_mul_45:
	.zero		540
